//
// Generated by NVIDIA NVVM Compiler
//
// Compiler Build ID: CL-36424714
// Cuda compilation tools, release 13.0, V13.0.88
// Based on NVVM 20.0.0
//

.version 9.0
.target sm_100
.address_size 64

	// .globl	_Z10testKernelv
.extern .func  (.param .b32 func_retval0) vprintf
(
	.param .b64 vprintf_param_0,
	.param .b64 vprintf_param_1
)
;
.global .align 1 .b8 $str[17] = {10, 32, 73, 32, 97, 109, 32, 116, 104, 114, 101, 97, 100, 32, 37, 100};

.visible .entry _Z10testKernelv()
{
	.local .align 8 .b8 	__local_depot0[8];
	.reg .b64 	%SP;
	.reg .b64 	%SPL;
	.reg .b32 	%r<4>;
	.reg .b64 	%rd<5>;

	mov.u64 	%SPL, __local_depot0;
	cvta.local.u64 	%SP, %SPL;
	add.u64 	%rd1, %SP, 0;
	add.u64 	%rd2, %SPL, 0;
	mov.u32 	%r1, %tid.x;
	st.local.u32 	[%rd2], %r1;
	mov.u64 	%rd3, $str;
	cvta.global.u64 	%rd4, %rd3;
	{ // callseq 0, 0
	.param .b64 param0;
	st.param.b64 	[param0], %rd4;
	.param .b64 param1;
	st.param.b64 	[param1], %rd1;
	.param .b32 retval0;
	call.uni (retval0), 
	vprintf, 
	(
	param0, 
	param1
	);
	ld.param.b32 	%r2, [retval0];
	} // callseq 0
	ret;

}


// ===== COMPILED SASS (sm_100) =====

	.target	sm_100

	.elftype	@"ET_EXEC"


//--------------------- .note.nv.tkinfo           --------------------------
	.section	.note.nv.tkinfo,"",@"SHT_NOTE"
	.sectionflags	@"SHF_NOTE_NV_TKINFO"
	.tkinfo
        /*0018*/ 	.word	0x00000002
        /*0030*/ 	.string	""
        /*0030*/ 	.string	"ptxas"
        /*0030*/ 	.string	"Cuda compilation tools, release 13.0, V13.0.88"
        /*0030*/ 	.string	"Build cuda_13.0.r13.0/compiler.36424714_0"
        /*0030*/ 	.string	"-arch sm_100 -m 64 "



//--------------------- .note.nv.cuinfo           --------------------------
	.section	.note.nv.cuinfo,"",@"SHT_NOTE"
	.sectionflags	@"SHF_NOTE_NV_CUINFO"
        /*0018*/ 	.short	0x0002
        /*001a*/ 	.short	0x0064
        /*001c*/ 	.short	0x0082
	.zero		2


//--------------------- .nv.info                  --------------------------
	.section	.nv.info,"",@"SHT_CUDA_INFO"
	.align	4


	//----- nvinfo : EIATTR_REGCOUNT
	.align		4
        /*0000*/ 	.byte	0x04, 0x2f
        /*0002*/ 	.short	(.L_2 - .L_1)
	.align		4
.L_1:
        /*0004*/ 	.word	index@(_Z10testKernelv)
        /*0008*/ 	.word	0x00000018


	//----- nvinfo : EIATTR_FRAME_SIZE
	.align		4
.L_2:
        /*000c*/ 	.byte	0x04, 0x11
        /*000e*/ 	.short	(.L_4 - .L_3)
	.align		4
.L_3:
        /*0010*/ 	.word	index@(_Z10testKernelv)
        /*0014*/ 	.word	0x00000008


	//----- nvinfo : EIATTR_MIN_STACK_SIZE
	.align		4
.L_4:
        /*0018*/ 	.byte	0x04, 0x12
        /*001a*/ 	.short	(.L_6 - .L_5)
	.align		4
.L_5:
        /*001c*/ 	.word	index@(_Z10testKernelv)
        /*0020*/ 	.word	0x00000008
.L_6:


//--------------------- .nv.compat                --------------------------
	.section	.nv.compat,"",@"SHT_CUDA_COMPAT_INFO"
	.align	4
        /*0000*/ 	.byte	0x02, 0x09, 0x00, 0x00, 0x02, 0x02, 0x01, 0x00, 0x02, 0x05, 0x05, 0x00, 0x03, 0x07, 0x01, 0x01
        /*0010*/ 	.byte	0x02, 0x03, 0x00, 0x00, 0x02, 0x06, 0x01, 0x00, 0x04, 0x0b, 0x08, 0x00, 0x09, 0x00, 0x00, 0x00
        /*0020*/ 	.byte	0x00, 0x00, 0x00, 0x00


//--------------------- .nv.info._Z10testKernelv  --------------------------
	.section	.nv.info._Z10testKernelv,"",@"SHT_CUDA_INFO"
	.sectionflags	@""
	.align	4


	//----- nvinfo : EIATTR_CUDA_API_VERSION
	.align		4
        /*0000*/ 	.byte	0x04, 0x37
        /*0002*/ 	.short	(.L_8 - .L_7)
.L_7:
        /*0004*/ 	.word	0x00000082


	//----- nvinfo : EIATTR_SPARSE_MMA_MASK
	.align		4
.L_8:
        /*0008*/ 	.byte	0x03, 0x50
        /*000a*/ 	.short	0x0000


	//----- nvinfo : EIATTR_MAXREG_COUNT
	.align		4
        /*000c*/ 	.byte	0x03, 0x1b
        /*000e*/ 	.short	0x00ff


	//----- nvinfo : EIATTR_EXTERNS
	.align		4
        /*0010*/ 	.byte	0x04, 0x0f
        /*0012*/ 	.short	(.L_10 - .L_9)


	//   ....[0]....
	.align		4
.L_9:
        /*0014*/ 	.word	index@(vprintf)


	//----- nvinfo : EIATTR_MERCURY_ISA_VERSION
	.align		4
.L_10:
        /*0018*/ 	.byte	0x03, 0x5f
        /*001a*/ 	.short	0x0101


	//----- nvinfo : EIATTR_VRC_CTA_INIT_COUNT
	.align		4
        /*001c*/ 	.byte	0x02, 0x4a
	.zero		1
	.zero		1


	//----- nvinfo : EIATTR_SYSCALL_OFFSETS
	.align		4
        /*0020*/ 	.byte	0x04, 0x46
        /*0022*/ 	.short	(.L_12 - .L_11)


	//   ....[0]....
.L_11:
        /*0024*/ 	.word	0x000000e0


	//----- nvinfo : EIATTR_EXIT_INSTR_OFFSETS
	.align		4
.L_12:
        /*0028*/ 	.byte	0x04, 0x1c
        /*002a*/ 	.short	(.L_14 - .L_13)


	//   ....[0]....
.L_13:
        /*002c*/ 	.word	0x000000f0


	//----- nvinfo : EIATTR_SW_WAR
	.align		4
.L_14:
        /*0030*/ 	.byte	0x04, 0x36
        /*0032*/ 	.short	(.L_16 - .L_15)
.L_15:
        /*0034*/ 	.word	0x00000008
.L_16:


//--------------------- .nv.callgraph             --------------------------
	.section	.nv.callgraph,"",@"SHT_CUDA_CALLGRAPH"
	.align	4
	.sectionentsize	8
	.align		4
        /*0000*/ 	.word	0x00000000
	.align		4
        /*0004*/ 	.word	0xffffffff
	.align		4
        /*0008*/ 	.word	index@(_Z10testKernelv)
	.align		4
        /*000c*/ 	.word	index@(vprintf)
	.align		4
        /*0010*/ 	.word	0x00000000
	.align		4
        /*0014*/ 	.word	0xfffffffe
	.align		4
        /*0018*/ 	.word	0x00000000
	.align		4
        /*001c*/ 	.word	0xfffffffd
	.align		4
        /*0020*/ 	.word	0x00000000
	.align		4
        /*0024*/ 	.word	0xfffffffc


//--------------------- .nv.constant4             --------------------------
	.section	.nv.constant4,"a",@progbits
	.align	8
	.align		8
.nv.constant4:
        /*0000*/ 	.dword	vprintf
	.align		8
        /*0008*/ 	.dword	$str


//--------------------- .text._Z10testKernelv     --------------------------
	.section	.text._Z10testKernelv,"ax",@progbits
	.align	128
        .global         _Z10testKernelv
        .type           _Z10testKernelv,@function
        .size           _Z10testKernelv,(.L_x_2 - _Z10testKernelv)
        .other          _Z10testKernelv,@"STO_CUDA_ENTRY STV_DEFAULT"
_Z10testKernelv:
.text._Z10testKernelv:
[----:B------:R-:W0:Y:S01]  /*0000*/  LDC R1, c[0x0][0x37c] ;  /* 0x0000df00ff017b82 */ /* 0x000e220000000800 */
[----:B------:R-:W1:Y:S01]  /*0010*/  S2R R8, SR_TID.X ;  /* 0x0000000000087919 */ /* 0x000e620000002100 */
[----:B0-----:R-:W-:Y:S01]  /*0020*/  VIADD R1, R1, 0xfffffff8 ;  /* 0xfffffff801017836 */ /* 0x001fe20000000000 */
[----:B------:R-:W-:Y:S01]  /*0030*/  MOV R0, 0x0 ;  /* 0x0000000000007802 */ /* 0x000fe20000000f00 */
[----:B------:R-:W0:Y:S04]  /*0040*/  LDCU UR4, c[0x0][0x2f8] ;  /* 0x00005f00ff0477ac */ /* 0x000e280008000800 */
[----:B------:R2:W3:Y:S01]  /*0050*/  LDC.64 R2, c[0x4][R0] ;  /* 0x0100000000027b82 */ /* 0x0004e20000000a00 */
[----:B------:R-:W4:Y:S01]  /*0060*/  LDCU.64 UR6, c[0x4][0x8] ;  /* 0x01000100ff0677ac */ /* 0x000f220008000a00 */
[----:B------:R-:W5:Y:S01]  /*0070*/  LDCU UR5, c[0x0][0x2fc] ;  /* 0x00005f80ff0577ac */ /* 0x000f620008000800 */
[----:B0-----:R-:W-:Y:S01]  /*0080*/  IADD3 R6, P0, PT, R1, UR4, RZ ;  /* 0x0000000401067c10 */ /* 0x001fe2000ff1e0ff */
[----:B----4-:R-:W-:Y:S01]  /*0090*/  IMAD.U32 R4, RZ, RZ, UR6 ;  /* 0x00000006ff047e24 */ /* 0x010fe2000f8e00ff */
[----:B------:R-:W-:-:S03]  /*00a0*/  MOV R5, UR7 ;  /* 0x0000000700057c02 */ /* 0x000fc60008000f00 */
[----:B-----5:R-:W-:Y:S01]  /*00b0*/  IMAD.X R7, RZ, RZ, UR5, P0 ;  /* 0x00000005ff077e24 */ /* 0x020fe200080e06ff */
[----:B-1----:R2:W-:Y:S07]  /*00c0*/  STL [R1], R8 ;  /* 0x0000000801007387 */ /* 0x0025ee0000100800 */
[----:B------:R-:W-:-:S07]  /*00d0*/  LEPC R20, `(.L_x_0) ;  /* 0x000000001014794e */ /* 0x000fce0000000000 */
[----:B--23--:R-:W-:Y:S05]  /*00e0*/  CALL.ABS.NOINC R2 ;  /* 0x0000000002007343 */ /* 0x00cfea0003c00000 */
.L_x_0:
[----:B------:R-:W-:Y:S05]  /*00f0*/  EXIT ;  /* 0x000000000000794d */ /* 0x000fea0003800000 */
.L_x_1:
[----:B------:R-:W-:-:S00]  /*0100*/  BRA `(.L_x_1) ;  /* 0xfffffffc00fc7947 */ /* 0x000fc0000383ffff */
[----:B------:R-:W-:-:S00]  /*0110*/  NOP ;  /* 0x0000000000007918 */ /* 0x000fc00000000000 */
        /* <DEDUP_REMOVED lines=14> */
.L_x_2:


//--------------------- .nv.global.init           --------------------------
	.section	.nv.global.init,"aw",@progbits
.nv.global.init:
	.type		$str,@object
	.size		$str,(.L_0 - $str)
$str:
        /*0000*/ 	.byte	0x0a, 0x20, 0x49, 0x20, 0x61, 0x6d, 0x20, 0x74, 0x68, 0x72, 0x65, 0x61, 0x64, 0x20, 0x25, 0x64
        /*0010*/ 	.byte	0x00
.L_0:


//--------------------- .nv.shared.reserved.0     --------------------------
	.section	.nv.shared.reserved.0,"aw",@nobits
	.weak		__nv_reservedSMEM_offset_0_alias
	.size		__nv_reservedSMEM_offset_0_alias, 0, 64
	.other		__nv_reservedSMEM_offset_0_alias,@"STO_CUDA_RESERVED_SHARED STV_DEFAULT"
__nv_reservedSMEM_offset_0_alias:
	.zero		0
	.zero		64


//--------------------- .nv.constant0._Z10testKernelv --------------------------
	.section	.nv.constant0._Z10testKernelv,"a",@progbits
	.sectionflags	@""
	.align	4
.nv.constant0._Z10testKernelv:
	.zero		896


//--------------------- SYMBOLS --------------------------

	.type		.nv.reservedSmem.offset0,@object
	.size		.nv.reservedSmem.offset0,0x4
	.type		vprintf,@function
